//
// Generated by NVIDIA NVVM Compiler
//
// Compiler Build ID: CL-36424714
// Cuda compilation tools, release 13.0, V13.0.88
// Based on NVVM 20.0.0
//

.version 9.0
.target sm_100
.address_size 64

	// .globl	_Z7vec_addPKiS0_Pii

.visible .entry _Z7vec_addPKiS0_Pii(
	.param .u64 .ptr .align 1 _Z7vec_addPKiS0_Pii_param_0,
	.param .u64 .ptr .align 1 _Z7vec_addPKiS0_Pii_param_1,
	.param .u64 .ptr .align 1 _Z7vec_addPKiS0_Pii_param_2,
	.param .u32 _Z7vec_addPKiS0_Pii_param_3
)
{
	.reg .pred 	%p<3>;
	.reg .b32 	%r<14>;
	.reg .b64 	%rd<11>;

	ld.param.u64 	%rd4, [_Z7vec_addPKiS0_Pii_param_0];
	ld.param.u64 	%rd5, [_Z7vec_addPKiS0_Pii_param_1];
	ld.param.u64 	%rd6, [_Z7vec_addPKiS0_Pii_param_2];
	ld.param.u32 	%r6, [_Z7vec_addPKiS0_Pii_param_3];
	mov.u32 	%r7, %ctaid.x;
	mov.u32 	%r1, %ntid.x;
	mov.u32 	%r8, %tid.x;
	mad.lo.s32 	%r13, %r7, %r1, %r8;
	setp.ge.s32 	%p1, %r13, %r6;
	@%p1 bra 	$L__BB0_3;
	mov.u32 	%r9, %nctaid.x;
	mul.lo.s32 	%r3, %r9, %r1;
	cvta.to.global.u64 	%rd1, %rd4;
	cvta.to.global.u64 	%rd2, %rd5;
	cvta.to.global.u64 	%rd3, %rd6;
$L__BB0_2:
	mul.wide.s32 	%rd7, %r13, 4;
	add.s64 	%rd8, %rd1, %rd7;
	ld.global.u32 	%r10, [%rd8];
	add.s64 	%rd9, %rd2, %rd7;
	ld.global.u32 	%r11, [%rd9];
	add.s32 	%r12, %r11, %r10;
	add.s64 	%rd10, %rd3, %rd7;
	st.global.u32 	[%rd10], %r12;
	add.s32 	%r13, %r13, %r3;
	setp.lt.s32 	%p2, %r13, %r6;
	@%p2 bra 	$L__BB0_2;
$L__BB0_3:
	ret;

}


// ===== COMPILED SASS (sm_100) =====

	.target	sm_100

	.elftype	@"ET_EXEC"


//--------------------- .note.nv.tkinfo           --------------------------
	.section	.note.nv.tkinfo,"",@"SHT_NOTE"
	.sectionflags	@"SHF_NOTE_NV_TKINFO"
	.tkinfo
        /*0018*/ 	.word	0x00000002
        /*0030*/ 	.string	""
        /*0030*/ 	.string	"ptxas"
        /*0030*/ 	.string	"Cuda compilation tools, release 13.0, V13.0.88"
        /*0030*/ 	.string	"Build cuda_13.0.r13.0/compiler.36424714_0"
        /*0030*/ 	.string	"-arch sm_100 -m 64 "



//--------------------- .note.nv.cuinfo           --------------------------
	.section	.note.nv.cuinfo,"",@"SHT_NOTE"
	.sectionflags	@"SHF_NOTE_NV_CUINFO"
        /*0018*/ 	.short	0x0002
        /*001a*/ 	.short	0x0064
        /*001c*/ 	.short	0x0082
	.zero		2


//--------------------- .nv.info                  --------------------------
	.section	.nv.info,"",@"SHT_CUDA_INFO"
	.align	4


	//----- nvinfo : EIATTR_REGCOUNT
	.align		4
        /*0000*/ 	.byte	0x04, 0x2f
        /*0002*/ 	.short	(.L_1 - .L_0)
	.align		4
.L_0:
        /*0004*/ 	.word	index@(_Z7vec_addPKiS0_Pii)
        /*0008*/ 	.word	0x00000014


	//----- nvinfo : EIATTR_FRAME_SIZE
	.align		4
.L_1:
        /*000c*/ 	.byte	0x04, 0x11
        /*000e*/ 	.short	(.L_3 - .L_2)
	.align		4
.L_2:
        /*0010*/ 	.word	index@(_Z7vec_addPKiS0_Pii)
        /*0014*/ 	.word	0x00000000


	//----- nvinfo : EIATTR_MIN_STACK_SIZE
	.align		4
.L_3:
        /*0018*/ 	.byte	0x04, 0x12
        /*001a*/ 	.short	(.L_5 - .L_4)
	.align		4
.L_4:
        /*001c*/ 	.word	index@(_Z7vec_addPKiS0_Pii)
        /*0020*/ 	.word	0x00000000
.L_5:


//--------------------- .nv.compat                --------------------------
	.section	.nv.compat,"",@"SHT_CUDA_COMPAT_INFO"
	.align	4
        /*0000*/ 	.byte	0x02, 0x09, 0x00, 0x00, 0x02, 0x02, 0x01, 0x00, 0x02, 0x05, 0x05, 0x00, 0x03, 0x07, 0x01, 0x01
        /*0010*/ 	.byte	0x02, 0x03, 0x00, 0x00, 0x02, 0x06, 0x01, 0x00, 0x04, 0x0b, 0x08, 0x00, 0x09, 0x00, 0x00, 0x00
        /*0020*/ 	.byte	0x00, 0x00, 0x00, 0x00


//--------------------- .nv.info._Z7vec_addPKiS0_Pii --------------------------
	.section	.nv.info._Z7vec_addPKiS0_Pii,"",@"SHT_CUDA_INFO"
	.sectionflags	@""
	.align	4


	//----- nvinfo : EIATTR_CUDA_API_VERSION
	.align		4
        /*0000*/ 	.byte	0x04, 0x37
        /*0002*/ 	.short	(.L_7 - .L_6)
.L_6:
        /*0004*/ 	.word	0x00000082


	//----- nvinfo : EIATTR_KPARAM_INFO
	.align		4
.L_7:
        /*0008*/ 	.byte	0x04, 0x17
        /*000a*/ 	.short	(.L_9 - .L_8)
.L_8:
        /*000c*/ 	.word	0x00000000
        /*0010*/ 	.short	0x0003
        /*0012*/ 	.short	0x0018
        /*0014*/ 	.byte	0x00, 0xf0, 0x11, 0x00


	//----- nvinfo : EIATTR_KPARAM_INFO
	.align		4
.L_9:
        /*0018*/ 	.byte	0x04, 0x17
        /*001a*/ 	.short	(.L_11 - .L_10)
.L_10:
        /*001c*/ 	.word	0x00000000
        /*0020*/ 	.short	0x0002
        /*0022*/ 	.short	0x0010
        /*0024*/ 	.byte	0x00, 0xf5, 0x21, 0x00


	//----- nvinfo : EIATTR_KPARAM_INFO
	.align		4
.L_11:
        /*0028*/ 	.byte	0x04, 0x17
        /*002a*/ 	.short	(.L_13 - .L_12)
.L_12:
        /*002c*/ 	.word	0x00000000
        /*0030*/ 	.short	0x0001
        /*0032*/ 	.short	0x0008
        /*0034*/ 	.byte	0x00, 0xf5, 0x21, 0x00


	//----- nvinfo : EIATTR_KPARAM_INFO
	.align		4
.L_13:
        /*0038*/ 	.byte	0x04, 0x17
        /*003a*/ 	.short	(.L_15 - .L_14)
.L_14:
        /*003c*/ 	.word	0x00000000
        /*0040*/ 	.short	0x0000
        /*0042*/ 	.short	0x0000
        /*0044*/ 	.byte	0x00, 0xf5, 0x21, 0x00


	//----- nvinfo : EIATTR_SPARSE_MMA_MASK
	.align		4
.L_15:
        /*0048*/ 	.byte	0x03, 0x50
        /*004a*/ 	.short	0x0000


	//----- nvinfo : EIATTR_MAXREG_COUNT
	.align		4
        /*004c*/ 	.byte	0x03, 0x1b
        /*004e*/ 	.short	0x00ff


	//----- nvinfo : EIATTR_MERCURY_ISA_VERSION
	.align		4
        /*0050*/ 	.byte	0x03, 0x5f
        /*0052*/ 	.short	0x0101


	//----- nvinfo : EIATTR_VRC_CTA_INIT_COUNT
	.align		4
        /*0054*/ 	.byte	0x02, 0x4a
	.zero		1
	.zero		1


	//----- nvinfo : EIATTR_EXIT_INSTR_OFFSETS
	.align		4
        /*0058*/ 	.byte	0x04, 0x1c
        /*005a*/ 	.short	(.L_17 - .L_16)


	//   ....[0]....
.L_16:
        /*005c*/ 	.word	0x00000070


	//   ....[1]....
        /*0060*/ 	.word	0x00000180


	//----- nvinfo : EIATTR_CRS_STACK_SIZE
	.align		4
.L_17:
        /*0064*/ 	.byte	0x04, 0x1e
        /*0066*/ 	.short	(.L_19 - .L_18)
.L_18:
        /*0068*/ 	.word	0x00000000


	//----- nvinfo : EIATTR_CBANK_PARAM_SIZE
	.align		4
.L_19:
        /*006c*/ 	.byte	0x03, 0x19
        /*006e*/ 	.short	0x001c


	//----- nvinfo : EIATTR_PARAM_CBANK
	.align		4
        /*0070*/ 	.byte	0x04, 0x0a
        /*0072*/ 	.short	(.L_21 - .L_20)
	.align		4
.L_20:
        /*0074*/ 	.word	index@(.nv.constant0._Z7vec_addPKiS0_Pii)
        /*0078*/ 	.short	0x0380
        /*007a*/ 	.short	0x001c


	//----- nvinfo : EIATTR_SW_WAR
	.align		4
.L_21:
        /*007c*/ 	.byte	0x04, 0x36
        /*007e*/ 	.short	(.L_23 - .L_22)
.L_22:
        /*0080*/ 	.word	0x00000008
.L_23:


//--------------------- .nv.callgraph             --------------------------
	.section	.nv.callgraph,"",@"SHT_CUDA_CALLGRAPH"
	.align	4
	.sectionentsize	8
	.align		4
        /*0000*/ 	.word	0x00000000
	.align		4
        /*0004*/ 	.word	0xffffffff
	.align		4
        /*0008*/ 	.word	0x00000000
	.align		4
        /*000c*/ 	.word	0xfffffffe
	.align		4
        /*0010*/ 	.word	0x00000000
	.align		4
        /*0014*/ 	.word	0xfffffffd
	.align		4
        /*0018*/ 	.word	0x00000000
	.align		4
        /*001c*/ 	.word	0xfffffffc


//--------------------- .text._Z7vec_addPKiS0_Pii --------------------------
	.section	.text._Z7vec_addPKiS0_Pii,"ax",@progbits
	.align	128
        .global         _Z7vec_addPKiS0_Pii
        .type           _Z7vec_addPKiS0_Pii,@function
        .size           _Z7vec_addPKiS0_Pii,(.L_x_2 - _Z7vec_addPKiS0_Pii)
        .other          _Z7vec_addPKiS0_Pii,@"STO_CUDA_ENTRY STV_DEFAULT"
_Z7vec_addPKiS0_Pii:
.text._Z7vec_addPKiS0_Pii:
[----:B------:R-:W-:Y:S01]  /*0000*/  LDC R1, c[0x0][0x37c] ;  /* 0x0000df00ff017b82 */ /* 0x000fe20000000800 */
[----:B------:R-:W0:Y:S07]  /*0010*/  S2R R0, SR_TID.X ;  /* 0x0000000000007919 */ /* 0x000e2e0000002100 */
[----:B------:R-:W0:Y:S01]  /*0020*/  S2UR UR4, SR_CTAID.X ;  /* 0x00000000000479c3 */ /* 0x000e220000002500 */
[----:B------:R-:W1:Y:S07]  /*0030*/  LDCU UR5, c[0x0][0x398] ;  /* 0x00007300ff0577ac */ /* 0x000e6e0008000800 */
[----:B------:R-:W0:Y:S02]  /*0040*/  LDC R15, c[0x0][0x360] ;  /* 0x0000d800ff0f7b82 */ /* 0x000e240000000800 */
[----:B0-----:R-:W-:-:S05]  /*0050*/  IMAD R0, R15, UR4, R0 ;  /* 0x000000040f007c24 */ /* 0x001fca000f8e0200 */
[----:B-1----:R-:W-:-:S13]  /*0060*/  ISETP.GE.AND P0, PT, R0, UR5, PT ;  /* 0x0000000500007c0c */ /* 0x002fda000bf06270 */
[----:B------:R-:W-:Y:S05]  /*0070*/  @P0 EXIT ;  /* 0x000000000000094d */ /* 0x000fea0003800000 */
[----:B------:R-:W0:Y:S01]  /*0080*/  LDC.64 R12, c[0x0][0x390] ;  /* 0x0000e400ff0c7b82 */ /* 0x000e220000000a00 */
[----:B------:R-:W1:Y:S01]  /*0090*/  LDCU UR4, c[0x0][0x370] ;  /* 0x00006e00ff0477ac */ /* 0x000e620008000800 */
[----:B------:R-:W2:Y:S06]  /*00a0*/  LDCU.64 UR6, c[0x0][0x358] ;  /* 0x00006b00ff0677ac */ /* 0x000eac0008000a00 */
[----:B------:R-:W3:Y:S08]  /*00b0*/  LDC.64 R8, c[0x0][0x380] ;  /* 0x0000e000ff087b82 */ /* 0x000ef00000000a00 */
[----:B------:R-:W4:Y:S01]  /*00c0*/  LDC.64 R10, c[0x0][0x388] ;  /* 0x0000e200ff0a7b82 */ /* 0x000f220000000a00 */
[----:B-1----:R-:W-:-:S07]  /*00d0*/  IMAD R15, R15, UR4, RZ ;  /* 0x000000040f0f7c24 */ /* 0x002fce000f8e02ff */
.L_x_0:
[----:B---3--:R-:W-:-:S04]  /*00e0*/  IMAD.WIDE R2, R0, 0x4, R8 ;  /* 0x0000000400027825 */ /* 0x008fc800078e0208 */
[C---:B----4-:R-:W-:Y:S02]  /*00f0*/  IMAD.WIDE R4, R0.reuse, 0x4, R10 ;  /* 0x0000000400047825 */ /* 0x050fe400078e020a */
[----:B--2---:R-:W2:Y:S04]  /*0100*/  LDG.E R2, desc[UR6][R2.64] ;  /* 0x0000000602027981 */ /* 0x004ea8000c1e1900 */
[----:B------:R-:W2:Y:S01]  /*0110*/  LDG.E R5, desc[UR6][R4.64] ;  /* 0x0000000604057981 */ /* 0x000ea2000c1e1900 */
[----:B01----:R-:W-:Y:S01]  /*0120*/  IMAD.WIDE R6, R0, 0x4, R12 ;  /* 0x0000000400067825 */ /* 0x003fe200078e020c */
[----:B------:R-:W-:-:S04]  /*0130*/  IADD3 R0, PT, PT, R15, R0, RZ ;  /* 0x000000000f007210 */ /* 0x000fc80007ffe0ff */
[----:B------:R-:W-:Y:S02]  /*0140*/  ISETP.GE.AND P0, PT, R0, UR5, PT ;  /* 0x0000000500007c0c */ /* 0x000fe4000bf06270 */
[----:B--2---:R-:W-:-:S05]  /*0150*/  IADD3 R17, PT, PT, R2, R5, RZ ;  /* 0x0000000502117210 */ /* 0x004fca0007ffe0ff */
[----:B------:R1:W-:Y:S06]  /*0160*/  STG.E desc[UR6][R6.64], R17 ;  /* 0x0000001106007986 */ /* 0x0003ec000c101906 */
[----:B------:R-:W-:Y:S05]  /*0170*/  @!P0 BRA `(.L_x_0) ;  /* 0xfffffffc00d88947 */ /* 0x000fea000383ffff */
[----:B------:R-:W-:Y:S05]  /*0180*/  EXIT ;  /* 0x000000000000794d */ /* 0x000fea0003800000 */
.L_x_1:
[----:B------:R-:W-:-:S00]  /*0190*/  BRA `(.L_x_1) ;  /* 0xfffffffc00fc7947 */ /* 0x000fc0000383ffff */
[----:B------:R-:W-:-:S00]  /*01a0*/  NOP ;  /* 0x0000000000007918 */ /* 0x000fc00000000000 */
        /* <DEDUP_REMOVED lines=13> */
.L_x_2:


//--------------------- .nv.shared.reserved.0     --------------------------
	.section	.nv.shared.reserved.0,"aw",@nobits
	.weak		__nv_reservedSMEM_offset_0_alias
	.size		__nv_reservedSMEM_offset_0_alias, 0, 64
	.other		__nv_reservedSMEM_offset_0_alias,@"STO_CUDA_RESERVED_SHARED STV_DEFAULT"
__nv_reservedSMEM_offset_0_alias:
	.zero		0
	.zero		64


//--------------------- .nv.constant0._Z7vec_addPKiS0_Pii --------------------------
	.section	.nv.constant0._Z7vec_addPKiS0_Pii,"a",@progbits
	.sectionflags	@""
	.align	4
.nv.constant0._Z7vec_addPKiS0_Pii:
	.zero		924


//--------------------- SYMBOLS --------------------------

	.type		.nv.reservedSmem.offset0,@object
	.size		.nv.reservedSmem.offset0,0x4
